	.headerflags	@"EF_CUDA_TEXMODE_UNIFIED EF_CUDA_64BIT_ADDRESS EF_CUDA_ACCELERATORS EF_CUDA_SM90 EF_CUDA_VIRTUAL_SM(EF_CUDA_SM90)"
	.elftype	@"ET_EXEC"


//--------------------- .nv.info                  --------------------------
	.section	.nv.info,"",@"SHT_CUDA_INFO"
	.align	4


	//----- nvinfo : EIATTR_REGCOUNT
	.align		4
        /*0000*/ 	.byte	0x04, 0x2f
        /*0002*/ 	.short	(.L_1 - .L_0)
	.align		4
.L_0:
        /*0004*/ 	.word	index@(triton_poi_fused_convolution_relu_threshold_backward_53)
        /*0008*/ 	.word	0x0000000c


	//----- nvinfo : EIATTR_MIN_STACK_SIZE
	.align		4
.L_1:
        /*000c*/ 	.byte	0x04, 0x12
        /*000e*/ 	.short	(.L_3 - .L_2)
	.align		4
.L_2:
        /*0010*/ 	.word	index@(triton_poi_fused_convolution_relu_threshold_backward_53)
        /*0014*/ 	.word	0x00000000


	//----- nvinfo : EIATTR_FRAME_SIZE
	.align		4
.L_3:
        /*0018*/ 	.byte	0x04, 0x11
        /*001a*/ 	.short	(.L_5 - .L_4)
	.align		4
.L_4:
        /*001c*/ 	.word	index@(triton_poi_fused_convolution_relu_threshold_backward_53)
        /*0020*/ 	.word	0x00000000


	//----- nvinfo : EIATTR_MIN_STACK_SIZE
	.align		4
.L_5:
        /*0024*/ 	.byte	0x04, 0x12
        /*0026*/ 	.short	(.L_7 - .L_6)
	.align		4
.L_6:
        /*0028*/ 	.word	index@(triton_poi_fused_convolution_relu_threshold_backward_53)
        /*002c*/ 	.word	0x00000000
.L_7:


//--------------------- .nv.info.triton_poi_fused_convolution_relu_threshold_backward_53 --------------------------
	.section	.nv.info.triton_poi_fused_convolution_relu_threshold_backward_53,"",@"SHT_CUDA_INFO"
	.sectionflags	@""
	.align	4


	//----- nvinfo : EIATTR_CUDA_API_VERSION
	.align		4
        /*0000*/ 	.byte	0x04, 0x37
        /*0002*/ 	.short	(.L_9 - .L_8)
.L_8:
        /*0004*/ 	.word	0x0000007c


	//----- nvinfo : EIATTR_KPARAM_INFO
	.align		4
.L_9:
        /*0008*/ 	.byte	0x04, 0x17
        /*000a*/ 	.short	(.L_11 - .L_10)
.L_10:
        /*000c*/ 	.word	0x00000000
        /*0010*/ 	.short	0x0003
        /*0012*/ 	.short	0x0018
        /*0014*/ 	.byte	0x00, 0xf0, 0x11, 0x00


	//----- nvinfo : EIATTR_KPARAM_INFO
	.align		4
.L_11:
        /*0018*/ 	.byte	0x04, 0x17
        /*001a*/ 	.short	(.L_13 - .L_12)
.L_12:
        /*001c*/ 	.word	0x00000000
        /*0020*/ 	.short	0x0002
        /*0022*/ 	.short	0x0010
        /*0024*/ 	.byte	0x00, 0xf4, 0x21, 0x00


	//----- nvinfo : EIATTR_KPARAM_INFO
	.align		4
.L_13:
        /*0028*/ 	.byte	0x04, 0x17
        /*002a*/ 	.short	(.L_15 - .L_14)
.L_14:
        /*002c*/ 	.word	0x00000000
        /*0030*/ 	.short	0x0001
        /*0032*/ 	.short	0x0008
        /*0034*/ 	.byte	0x00, 0xf4, 0x21, 0x00


	//----- nvinfo : EIATTR_KPARAM_INFO
	.align		4
.L_15:
        /*0038*/ 	.byte	0x04, 0x17
        /*003a*/ 	.short	(.L_17 - .L_16)
.L_16:
        /*003c*/ 	.word	0x00000000
        /*0040*/ 	.short	0x0000
        /*0042*/ 	.short	0x0000
        /*0044*/ 	.byte	0x00, 0xf4, 0x21, 0x00


	//----- nvinfo : EIATTR_SPARSE_MMA_MASK
	.align		4
.L_17:
        /*0048*/ 	.byte	0x03, 0x50
        /*004a*/ 	.short	0x0000


	//----- nvinfo : EIATTR_MAXREG_COUNT
	.align		4
        /*004c*/ 	.byte	0x03, 0x1b
        /*004e*/ 	.short	0x00ff


	//----- nvinfo : EIATTR_EXIT_INSTR_OFFSETS
	.align		4
        /*0050*/ 	.byte	0x04, 0x1c
        /*0052*/ 	.short	(.L_19 - .L_18)


	//   ....[0]....
.L_18:
        /*0054*/ 	.word	0x00000140


	//----- nvinfo : EIATTR_REQNTID
	.align		4
.L_19:
        /*0058*/ 	.byte	0x04, 0x10
        /*005a*/ 	.short	(.L_21 - .L_20)
.L_20:
        /*005c*/ 	.word	0x00000080
        /*0060*/ 	.word	0x00000001
        /*0064*/ 	.word	0x00000001


	//----- nvinfo : EIATTR_CBANK_PARAM_SIZE
	.align		4
.L_21:
        /*0068*/ 	.byte	0x03, 0x19
        /*006a*/ 	.short	0x001c


	//----- nvinfo : EIATTR_PARAM_CBANK
	.align		4
        /*006c*/ 	.byte	0x04, 0x0a
        /*006e*/ 	.short	(.L_23 - .L_22)
	.align		4
.L_22:
        /*0070*/ 	.word	index@(.nv.constant0.triton_poi_fused_convolution_relu_threshold_backward_53)
        /*0074*/ 	.short	0x0210
        /*0076*/ 	.short	0x001c


	//----- nvinfo : EIATTR_SW_WAR
	.align		4
.L_23:
        /*0078*/ 	.byte	0x04, 0x36
        /*007a*/ 	.short	(.L_25 - .L_24)
.L_24:
        /*007c*/ 	.word	0x00000008
.L_25:


//--------------------- .nv.callgraph             --------------------------
	.section	.nv.callgraph,"",@"SHT_CUDA_CALLGRAPH"
	.align	4
	.sectionentsize	8
	.align		4
        /*0000*/ 	.word	0x00000000
	.align		4
        /*0004*/ 	.word	0xffffffff
	.align		4
        /*0008*/ 	.word	0x00000000
	.align		4
        /*000c*/ 	.word	0xfffffffe
	.align		4
        /*0010*/ 	.word	0x00000000
	.align		4
        /*0014*/ 	.word	0xfffffffd
	.align		4
        /*0018*/ 	.word	0x00000000
	.align		4
        /*001c*/ 	.word	0xfffffffc


//--------------------- .text.triton_poi_fused_convolution_relu_threshold_backward_53 --------------------------
	.section	.text.triton_poi_fused_convolution_relu_threshold_backward_53,"ax",@progbits
	.align	128
        .global         triton_poi_fused_convolution_relu_threshold_backward_53
        .type           triton_poi_fused_convolution_relu_threshold_backward_53,@function
        .size           triton_poi_fused_convolution_relu_threshold_backward_53,(.L_x_1 - triton_poi_fused_convolution_relu_threshold_backward_53)
        .other          triton_poi_fused_convolution_relu_threshold_backward_53,@"STO_CUDA_ENTRY STV_DEFAULT"
triton_poi_fused_convolution_relu_threshold_backward_53:
.text.triton_poi_fused_convolution_relu_threshold_backward_53:
[----:B------:R-:W-:Y:S01]  /*0000*/  LDC R1, c[0x0][0x28] ;  /* 0x00000a00ff017b82 */ /* 0x000fe20000000800 */
[----:B------:R-:W1:Y:S07]  /*0010*/  S2R R0, SR_TID.X ;  /* 0x0000000000007919 */ /* 0x000e6e0000002100 */
[----:B------:R-:W2:Y:S01]  /*0020*/  LDC.64 R2, c[0x0][0x210] ;  /* 0x00008400ff027b82 */ /* 0x000ea20000000a00 */
[----:B------:R-:W-:Y:S01]  /*0030*/  ULDC.64 UR4, c[0x0][0x208] ;  /* 0x0000820000047ab9 */ /* 0x000fe20000000a00 */
[----:B------:R-:W-:Y:S01]  /*0040*/  ULDC.64 UR6, c[0x0][0x220] ;  /* 0x0000880000067ab9 */ /* 0x000fe20000000a00 */
[----:B------:R-:W3:Y:S05]  /*0050*/  S2R R7, SR_CTAID.X ;  /* 0x0000000000077919 */ /* 0x000eea0000002500 */
[----:B------:R-:W4:Y:S01]  /*0060*/  LDC.64 R4, c[0x0][0x218] ;  /* 0x00008600ff047b82 */ /* 0x000f220000000a00 */
[----:B-1----:R-:W-:Y:S01]  /*0070*/  LOP3.LUT R0, R0, 0x7f, RZ, 0xc0, !PT ;  /* 0x0000007f00007812 */ /* 0x002fe200078ec0ff */
[----:B----4-:R-:W4:Y:S04]  /*0080*/  LDG.E R5, desc[UR4][R4.64] ;  /* 0x0000000404057981 */ /* 0x010f28000c1e1900 */
[----:B---3--:R-:W-:-:S04]  /*0090*/  IMAD R7, R7, 0x80, R0 ;  /* 0x0000008007077824 */ /* 0x008fc800078e0200 */
[----:B--2---:R-:W-:-:S06]  /*00a0*/  IMAD.WIDE R2, R7, 0x4, R2 ;  /* 0x0000000407027825 */ /* 0x004fcc00078e0202 */
[----:B------:R-:W4:Y:S01]  /*00b0*/  LDG.E R2, desc[UR4][R2.64] ;  /* 0x0000000402027981 */ /* 0x000f22000c1e1900 */
[----:B------:R-:W-:-:S04]  /*00c0*/  IADD3 R6, P1, R7, UR6, RZ ;  /* 0x0000000607067c10 */ /* 0x000fc8000ff3e0ff */
[----:B------:R-:W-:Y:S01]  /*00d0*/  LEA.HI.X.SX32 R7, R7, UR7, 0x1, P1 ;  /* 0x0000000707077c11 */ /* 0x000fe200088f0eff */
[C---:B----4-:R-:W-:Y:S01]  /*00e0*/  FADD R0, R2.reuse, R5 ;  /* 0x0000000502007221 */ /* 0x050fe20000000000 */
[----:B------:R-:W-:-:S04]  /*00f0*/  FSETP.GEU.AND P0, PT, R2, -R5, PT ;  /* 0x800000050200720b */ /* 0x000fc80003f0e000 */
[----:B------:R-:W-:-:S04]  /*0100*/  FSEL R0, R0, RZ, P0 ;  /* 0x000000ff00007208 */ /* 0x000fc80000000000 */
[----:B------:R-:W-:-:S04]  /*0110*/  FSETP.GTU.AND P0, PT, R0, RZ, PT ;  /* 0x000000ff0000720b */ /* 0x000fc80003f0c000 */
[----:B------:R-:W-:-:S05]  /*0120*/  SEL R9, RZ, 0x1, P0 ;  /* 0x00000001ff097807 */ /* 0x000fca0000000000 */
[----:B------:R-:W-:Y:S01]  /*0130*/  STG.E.U8 desc[UR4][R6.64], R9 ;  /* 0x0000000906007986 */ /* 0x000fe2000c101104 */
[----:B------:R-:W-:Y:S05]  /*0140*/  EXIT ;  /* 0x000000000000794d */ /* 0x000fea0003800000 */
.L_x_0:
[----:B------:R-:W-:-:S00]  /*0150*/  BRA `(.L_x_0) ;  /* 0xfffffffc00fc7947 */ /* 0x000fc0000383ffff */
[----:B------:R-:W-:-:S00]  /*0160*/  NOP ;  /* 0x0000000000007918 */ /* 0x000fc00000000000 */
        /* <DEDUP_REMOVED lines=9> */
.L_x_1:


//--------------------- .nv.constant0.triton_poi_fused_convolution_relu_threshold_backward_53 --------------------------
	.section	.nv.constant0.triton_poi_fused_convolution_relu_threshold_backward_53,"a",@progbits
	.sectionflags	@""
	.align	4
.nv.constant0.triton_poi_fused_convolution_relu_threshold_backward_53:
	.zero		556
